//
// Generated by NVIDIA NVVM Compiler
//
// Compiler Build ID: CL-36424714
// Cuda compilation tools, release 13.0, V13.0.88
// Based on NVVM 20.0.0
//

.version 9.0
.target sm_100
.address_size 64

	// .globl	_Z4filliPf

.visible .entry _Z4filliPf(
	.param .u32 _Z4filliPf_param_0,
	.param .u64 .ptr .align 1 _Z4filliPf_param_1
)
{
	.reg .pred 	%p<2>;
	.reg .b32 	%r<6>;
	.reg .b32 	%f<4>;
	.reg .b64 	%rd<5>;

	ld.param.u32 	%r2, [_Z4filliPf_param_0];
	ld.param.u64 	%rd1, [_Z4filliPf_param_1];
	mov.u32 	%r3, %ctaid.x;
	mov.u32 	%r4, %ntid.x;
	mov.u32 	%r5, %tid.x;
	mad.lo.s32 	%r1, %r3, %r4, %r5;
	setp.ge.s32 	%p1, %r1, %r2;
	@%p1 bra 	$L__BB0_2;
	cvta.to.global.u64 	%rd2, %rd1;
	mul.wide.s32 	%rd3, %r1, 4;
	add.s64 	%rd4, %rd2, %rd3;
	ld.global.f32 	%f1, [%rd4];
	cvt.rn.f32.s32 	%f2, %r1;
	add.f32 	%f3, %f1, %f2;
	st.global.f32 	[%rd4], %f3;
$L__BB0_2:
	ret;

}


// ===== COMPILED SASS (sm_100) =====

	.target	sm_100

	.elftype	@"ET_EXEC"


//--------------------- .note.nv.tkinfo           --------------------------
	.section	.note.nv.tkinfo,"",@"SHT_NOTE"
	.sectionflags	@"SHF_NOTE_NV_TKINFO"
	.tkinfo
        /*0018*/ 	.word	0x00000002
        /*0030*/ 	.string	""
        /*0030*/ 	.string	"ptxas"
        /*0030*/ 	.string	"Cuda compilation tools, release 13.0, V13.0.88"
        /*0030*/ 	.string	"Build cuda_13.0.r13.0/compiler.36424714_0"
        /*0030*/ 	.string	"-arch sm_100 -m 64 "



//--------------------- .note.nv.cuinfo           --------------------------
	.section	.note.nv.cuinfo,"",@"SHT_NOTE"
	.sectionflags	@"SHF_NOTE_NV_CUINFO"
        /*0018*/ 	.short	0x0002
        /*001a*/ 	.short	0x0064
        /*001c*/ 	.short	0x0082
	.zero		2


//--------------------- .nv.info                  --------------------------
	.section	.nv.info,"",@"SHT_CUDA_INFO"
	.align	4


	//----- nvinfo : EIATTR_REGCOUNT
	.align		4
        /*0000*/ 	.byte	0x04, 0x2f
        /*0002*/ 	.short	(.L_1 - .L_0)
	.align		4
.L_0:
        /*0004*/ 	.word	index@(_Z4filliPf)
        /*0008*/ 	.word	0x00000008


	//----- nvinfo : EIATTR_FRAME_SIZE
	.align		4
.L_1:
        /*000c*/ 	.byte	0x04, 0x11
        /*000e*/ 	.short	(.L_3 - .L_2)
	.align		4
.L_2:
        /*0010*/ 	.word	index@(_Z4filliPf)
        /*0014*/ 	.word	0x00000000


	//----- nvinfo : EIATTR_MIN_STACK_SIZE
	.align		4
.L_3:
        /*0018*/ 	.byte	0x04, 0x12
        /*001a*/ 	.short	(.L_5 - .L_4)
	.align		4
.L_4:
        /*001c*/ 	.word	index@(_Z4filliPf)
        /*0020*/ 	.word	0x00000000
.L_5:


//--------------------- .nv.compat                --------------------------
	.section	.nv.compat,"",@"SHT_CUDA_COMPAT_INFO"
	.align	4
        /*0000*/ 	.byte	0x02, 0x09, 0x00, 0x00, 0x02, 0x02, 0x01, 0x00, 0x02, 0x05, 0x05, 0x00, 0x03, 0x07, 0x01, 0x01
        /*0010*/ 	.byte	0x02, 0x03, 0x00, 0x00, 0x02, 0x06, 0x01, 0x00, 0x04, 0x0b, 0x08, 0x00, 0x09, 0x00, 0x00, 0x00
        /*0020*/ 	.byte	0x00, 0x00, 0x00, 0x00


//--------------------- .nv.info._Z4filliPf       --------------------------
	.section	.nv.info._Z4filliPf,"",@"SHT_CUDA_INFO"
	.sectionflags	@""
	.align	4


	//----- nvinfo : EIATTR_CUDA_API_VERSION
	.align		4
        /*0000*/ 	.byte	0x04, 0x37
        /*0002*/ 	.short	(.L_7 - .L_6)
.L_6:
        /*0004*/ 	.word	0x00000082


	//----- nvinfo : EIATTR_KPARAM_INFO
	.align		4
.L_7:
        /*0008*/ 	.byte	0x04, 0x17
        /*000a*/ 	.short	(.L_9 - .L_8)
.L_8:
        /*000c*/ 	.word	0x00000000
        /*0010*/ 	.short	0x0001
        /*0012*/ 	.short	0x0008
        /*0014*/ 	.byte	0x00, 0xf5, 0x21, 0x00


	//----- nvinfo : EIATTR_KPARAM_INFO
	.align		4
.L_9:
        /*0018*/ 	.byte	0x04, 0x17
        /*001a*/ 	.short	(.L_11 - .L_10)
.L_10:
        /*001c*/ 	.word	0x00000000
        /*0020*/ 	.short	0x0000
        /*0022*/ 	.short	0x0000
        /*0024*/ 	.byte	0x00, 0xf0, 0x11, 0x00


	//----- nvinfo : EIATTR_SPARSE_MMA_MASK
	.align		4
.L_11:
        /*0028*/ 	.byte	0x03, 0x50
        /*002a*/ 	.short	0x0000


	//----- nvinfo : EIATTR_MAXREG_COUNT
	.align		4
        /*002c*/ 	.byte	0x03, 0x1b
        /*002e*/ 	.short	0x00ff


	//----- nvinfo : EIATTR_MERCURY_ISA_VERSION
	.align		4
        /*0030*/ 	.byte	0x03, 0x5f
        /*0032*/ 	.short	0x0101


	//----- nvinfo : EIATTR_VRC_CTA_INIT_COUNT
	.align		4
        /*0034*/ 	.byte	0x02, 0x4a
	.zero		1
	.zero		1


	//----- nvinfo : EIATTR_EXIT_INSTR_OFFSETS
	.align		4
        /*0038*/ 	.byte	0x04, 0x1c
        /*003a*/ 	.short	(.L_13 - .L_12)


	//   ....[0]....
.L_12:
        /*003c*/ 	.word	0x00000070


	//   ....[1]....
        /*0040*/ 	.word	0x000000f0


	//----- nvinfo : EIATTR_CBANK_PARAM_SIZE
	.align		4
.L_13:
        /*0044*/ 	.byte	0x03, 0x19
        /*0046*/ 	.short	0x0010


	//----- nvinfo : EIATTR_PARAM_CBANK
	.align		4
        /*0048*/ 	.byte	0x04, 0x0a
        /*004a*/ 	.short	(.L_15 - .L_14)
	.align		4
.L_14:
        /*004c*/ 	.word	index@(.nv.constant0._Z4filliPf)
        /*0050*/ 	.short	0x0380
        /*0052*/ 	.short	0x0010


	//----- nvinfo : EIATTR_SW_WAR
	.align		4
.L_15:
        /*0054*/ 	.byte	0x04, 0x36
        /*0056*/ 	.short	(.L_17 - .L_16)
.L_16:
        /*0058*/ 	.word	0x00000008
.L_17:


//--------------------- .nv.callgraph             --------------------------
	.section	.nv.callgraph,"",@"SHT_CUDA_CALLGRAPH"
	.align	4
	.sectionentsize	8
	.align		4
        /*0000*/ 	.word	0x00000000
	.align		4
        /*0004*/ 	.word	0xffffffff
	.align		4
        /*0008*/ 	.word	0x00000000
	.align		4
        /*000c*/ 	.word	0xfffffffe
	.align		4
        /*0010*/ 	.word	0x00000000
	.align		4
        /*0014*/ 	.word	0xfffffffd
	.align		4
        /*0018*/ 	.word	0x00000000
	.align		4
        /*001c*/ 	.word	0xfffffffc


//--------------------- .text._Z4filliPf          --------------------------
	.section	.text._Z4filliPf,"ax",@progbits
	.align	128
        .global         _Z4filliPf
        .type           _Z4filliPf,@function
        .size           _Z4filliPf,(.L_x_1 - _Z4filliPf)
        .other          _Z4filliPf,@"STO_CUDA_ENTRY STV_DEFAULT"
_Z4filliPf:
.text._Z4filliPf:
[----:B------:R-:W-:Y:S01]  /*0000*/  LDC R1, c[0x0][0x37c] ;  /* 0x0000df00ff017b82 */ /* 0x000fe20000000800 */
[----:B------:R-:W0:Y:S07]  /*0010*/  S2R R0, SR_TID.X ;  /* 0x0000000000007919 */ /* 0x000e2e0000002100 */
[----:B------:R-:W0:Y:S01]  /*0020*/  S2UR UR4, SR_CTAID.X ;  /* 0x00000000000479c3 */ /* 0x000e220000002500 */
[----:B------:R-:W1:Y:S07]  /*0030*/  LDCU UR5, c[0x0][0x380] ;  /* 0x00007000ff0577ac */ /* 0x000e6e0008000800 */
[----:B------:R-:W0:Y:S02]  /*0040*/  LDC R5, c[0x0][0x360] ;  /* 0x0000d800ff057b82 */ /* 0x000e240000000800 */
[----:B0-----:R-:W-:-:S05]  /*0050*/  IMAD R5, R5, UR4, R0 ;  /* 0x0000000405057c24 */ /* 0x001fca000f8e0200 */
[----:B-1----:R-:W-:-:S13]  /*0060*/  ISETP.GE.AND P0, PT, R5, UR5, PT ;  /* 0x0000000505007c0c */ /* 0x002fda000bf06270 */
[----:B------:R-:W-:Y:S05]  /*0070*/  @P0 EXIT ;  /* 0x000000000000094d */ /* 0x000fea0003800000 */
[----:B------:R-:W0:Y:S01]  /*0080*/  LDC.64 R2, c[0x0][0x388] ;  /* 0x0000e200ff027b82 */ /* 0x000e220000000a00 */
[----:B------:R-:W1:Y:S01]  /*0090*/  LDCU.64 UR4, c[0x0][0x358] ;  /* 0x00006b00ff0477ac */ /* 0x000e620008000a00 */
[----:B0-----:R-:W-:-:S05]  /*00a0*/  IMAD.WIDE R2, R5, 0x4, R2 ;  /* 0x0000000405027825 */ /* 0x001fca00078e0202 */
[----:B-1----:R-:W2:Y:S01]  /*00b0*/  LDG.E R0, desc[UR4][R2.64] ;  /* 0x0000000402007981 */ /* 0x002ea2000c1e1900 */
[----:B------:R-:W-:-:S05]  /*00c0*/  I2FP.F32.S32 R5, R5 ;  /* 0x0000000500057245 */ /* 0x000fca0000201400 */
[----:B--2---:R-:W-:-:S05]  /*00d0*/  FADD R5, R0, R5 ;  /* 0x0000000500057221 */ /* 0x004fca0000000000 */
[----:B------:R-:W-:Y:S01]  /*00e0*/  STG.E desc[UR4][R2.64], R5 ;  /* 0x0000000502007986 */ /* 0x000fe2000c101904 */
[----:B------:R-:W-:Y:S05]  /*00f0*/  EXIT ;  /* 0x000000000000794d */ /* 0x000fea0003800000 */
.L_x_0:
[----:B------:R-:W-:-:S00]  /*0100*/  BRA `(.L_x_0) ;  /* 0xfffffffc00fc7947 */ /* 0x000fc0000383ffff */
[----:B------:R-:W-:-:S00]  /*0110*/  NOP ;  /* 0x0000000000007918 */ /* 0x000fc00000000000 */
        /* <DEDUP_REMOVED lines=14> */
.L_x_1:


//--------------------- .nv.shared.reserved.0     --------------------------
	.section	.nv.shared.reserved.0,"aw",@nobits
	.weak		__nv_reservedSMEM_offset_0_alias
	.size		__nv_reservedSMEM_offset_0_alias, 0, 64
	.other		__nv_reservedSMEM_offset_0_alias,@"STO_CUDA_RESERVED_SHARED STV_DEFAULT"
__nv_reservedSMEM_offset_0_alias:
	.zero		0
	.zero		64


//--------------------- .nv.constant0._Z4filliPf  --------------------------
	.section	.nv.constant0._Z4filliPf,"a",@progbits
	.sectionflags	@""
	.align	4
.nv.constant0._Z4filliPf:
	.zero		912


//--------------------- SYMBOLS --------------------------

	.type		.nv.reservedSmem.offset0,@object
	.size		.nv.reservedSmem.offset0,0x4
